	.headerflags	@"EF_CUDA_TEXMODE_UNIFIED EF_CUDA_64BIT_ADDRESS EF_CUDA_ACCELERATORS EF_CUDA_SM90 EF_CUDA_VIRTUAL_SM(EF_CUDA_SM90)"
	.elftype	@"ET_EXEC"


//--------------------- .nv.info                  --------------------------
	.section	.nv.info,"",@"SHT_CUDA_INFO"
	.align	4


	//----- nvinfo : EIATTR_REGCOUNT
	.align		4
        /*0000*/ 	.byte	0x04, 0x2f
        /*0002*/ 	.short	(.L_1 - .L_0)
	.align		4
.L_0:
        /*0004*/ 	.word	index@(triton_poi_fused_convolution_div_sub_1)
        /*0008*/ 	.word	0x00000013


	//----- nvinfo : EIATTR_MIN_STACK_SIZE
	.align		4
.L_1:
        /*000c*/ 	.byte	0x04, 0x12
        /*000e*/ 	.short	(.L_3 - .L_2)
	.align		4
.L_2:
        /*0010*/ 	.word	index@(triton_poi_fused_convolution_div_sub_1)
        /*0014*/ 	.word	0x00000000


	//----- nvinfo : EIATTR_FRAME_SIZE
	.align		4
.L_3:
        /*0018*/ 	.byte	0x04, 0x11
        /*001a*/ 	.short	(.L_5 - .L_4)
	.align		4
.L_4:
        /*001c*/ 	.word	index@(triton_poi_fused_convolution_div_sub_1)
        /*0020*/ 	.word	0x00000000


	//----- nvinfo : EIATTR_MIN_STACK_SIZE
	.align		4
.L_5:
        /*0024*/ 	.byte	0x04, 0x12
        /*0026*/ 	.short	(.L_7 - .L_6)
	.align		4
.L_6:
        /*0028*/ 	.word	index@(triton_poi_fused_convolution_div_sub_1)
        /*002c*/ 	.word	0x00000000
.L_7:


//--------------------- .nv.info.triton_poi_fused_convolution_div_sub_1 --------------------------
	.section	.nv.info.triton_poi_fused_convolution_div_sub_1,"",@"SHT_CUDA_INFO"
	.sectionflags	@""
	.align	4


	//----- nvinfo : EIATTR_CUDA_API_VERSION
	.align		4
        /*0000*/ 	.byte	0x04, 0x37
        /*0002*/ 	.short	(.L_9 - .L_8)
.L_8:
        /*0004*/ 	.word	0x0000007c


	//----- nvinfo : EIATTR_KPARAM_INFO
	.align		4
.L_9:
        /*0008*/ 	.byte	0x04, 0x17
        /*000a*/ 	.short	(.L_11 - .L_10)
.L_10:
        /*000c*/ 	.word	0x00000000
        /*0010*/ 	.short	0x0004
        /*0012*/ 	.short	0x001c
        /*0014*/ 	.byte	0x00, 0xf0, 0x11, 0x00


	//----- nvinfo : EIATTR_KPARAM_INFO
	.align		4
.L_11:
        /*0018*/ 	.byte	0x04, 0x17
        /*001a*/ 	.short	(.L_13 - .L_12)
.L_12:
        /*001c*/ 	.word	0x00000000
        /*0020*/ 	.short	0x0003
        /*0022*/ 	.short	0x0018
        /*0024*/ 	.byte	0x00, 0xf0, 0x11, 0x00


	//----- nvinfo : EIATTR_KPARAM_INFO
	.align		4
.L_13:
        /*0028*/ 	.byte	0x04, 0x17
        /*002a*/ 	.short	(.L_15 - .L_14)
.L_14:
        /*002c*/ 	.word	0x00000000
        /*0030*/ 	.short	0x0002
        /*0032*/ 	.short	0x0010
        /*0034*/ 	.byte	0x00, 0xf4, 0x21, 0x00


	//----- nvinfo : EIATTR_KPARAM_INFO
	.align		4
.L_15:
        /*0038*/ 	.byte	0x04, 0x17
        /*003a*/ 	.short	(.L_17 - .L_16)
.L_16:
        /*003c*/ 	.word	0x00000000
        /*0040*/ 	.short	0x0001
        /*0042*/ 	.short	0x0008
        /*0044*/ 	.byte	0x00, 0xf4, 0x21, 0x00


	//----- nvinfo : EIATTR_KPARAM_INFO
	.align		4
.L_17:
        /*0048*/ 	.byte	0x04, 0x17
        /*004a*/ 	.short	(.L_19 - .L_18)
.L_18:
        /*004c*/ 	.word	0x00000000
        /*0050*/ 	.short	0x0000
        /*0052*/ 	.short	0x0000
        /*0054*/ 	.byte	0x00, 0xf4, 0x21, 0x00


	//----- nvinfo : EIATTR_SPARSE_MMA_MASK
	.align		4
.L_19:
        /*0058*/ 	.byte	0x03, 0x50
        /*005a*/ 	.short	0x0000


	//----- nvinfo : EIATTR_MAXREG_COUNT
	.align		4
        /*005c*/ 	.byte	0x03, 0x1b
        /*005e*/ 	.short	0x00ff


	//----- nvinfo : EIATTR_EXIT_INSTR_OFFSETS
	.align		4
        /*0060*/ 	.byte	0x04, 0x1c
        /*0062*/ 	.short	(.L_21 - .L_20)


	//   ....[0]....
.L_20:
        /*0064*/ 	.word	0x000002b0


	//   ....[1]....
        /*0068*/ 	.word	0x000002d0


	//----- nvinfo : EIATTR_REQNTID
	.align		4
.L_21:
        /*006c*/ 	.byte	0x04, 0x10
        /*006e*/ 	.short	(.L_23 - .L_22)
.L_22:
        /*0070*/ 	.word	0x00000080
        /*0074*/ 	.word	0x00000001
        /*0078*/ 	.word	0x00000001


	//----- nvinfo : EIATTR_CBANK_PARAM_SIZE
	.align		4
.L_23:
        /*007c*/ 	.byte	0x03, 0x19
        /*007e*/ 	.short	0x0020


	//----- nvinfo : EIATTR_PARAM_CBANK
	.align		4
        /*0080*/ 	.byte	0x04, 0x0a
        /*0082*/ 	.short	(.L_25 - .L_24)
	.align		4
.L_24:
        /*0084*/ 	.word	index@(.nv.constant0.triton_poi_fused_convolution_div_sub_1)
        /*0088*/ 	.short	0x0210
        /*008a*/ 	.short	0x0020


	//----- nvinfo : EIATTR_SW_WAR
	.align		4
.L_25:
        /*008c*/ 	.byte	0x04, 0x36
        /*008e*/ 	.short	(.L_27 - .L_26)
.L_26:
        /*0090*/ 	.word	0x00000008
.L_27:


//--------------------- .nv.callgraph             --------------------------
	.section	.nv.callgraph,"",@"SHT_CUDA_CALLGRAPH"
	.align	4
	.sectionentsize	8
	.align		4
        /*0000*/ 	.word	0x00000000
	.align		4
        /*0004*/ 	.word	0xffffffff
	.align		4
        /*0008*/ 	.word	0x00000000
	.align		4
        /*000c*/ 	.word	0xfffffffe
	.align		4
        /*0010*/ 	.word	0x00000000
	.align		4
        /*0014*/ 	.word	0xfffffffd
	.align		4
        /*0018*/ 	.word	0x00000000
	.align		4
        /*001c*/ 	.word	0xfffffffc


//--------------------- .text.triton_poi_fused_convolution_div_sub_1 --------------------------
	.section	.text.triton_poi_fused_convolution_div_sub_1,"ax",@progbits
	.align	128
        .global         triton_poi_fused_convolution_div_sub_1
        .type           triton_poi_fused_convolution_div_sub_1,@function
        .size           triton_poi_fused_convolution_div_sub_1,(.L_x_1 - triton_poi_fused_convolution_div_sub_1)
        .other          triton_poi_fused_convolution_div_sub_1,@"STO_CUDA_ENTRY STV_DEFAULT"
triton_poi_fused_convolution_div_sub_1:
.text.triton_poi_fused_convolution_div_sub_1:
[----:B------:R-:W0:Y:S02]  /*0000*/  LDC R1, c[0x0][0x28] ;  /* 0x00000a00ff017b82 */ /* 0x000e240000000800 */
[----:B------:R-:W1:Y:S01]  /*0010*/  S2R R2, SR_TID.X ;  /* 0x0000000000027919 */ /* 0x000e620000002100 */
[----:B------:R-:W2:Y:S01]  /*0020*/  S2UR UR4, SR_CTAID.Y ;  /* 0x00000000000479c3 */ /* 0x000ea20000002600 */
[----:B------:R-:W-:Y:S01]  /*0030*/  MOV R6, RZ ;  /* 0x000000ff00067202 */ /* 0x000fe20000000f00 */
[----:B------:R-:W3:Y:S06]  /*0040*/  S2R R7, SR_CTAID.X ;  /* 0x0000000000077919 */ /* 0x000eec0000002500 */
[----:B------:R-:W4:Y:S08]  /*0050*/  LDC.64 R10, c[0x0][0x210] ;  /* 0x00008400ff0a7b82 */ /* 0x000f300000000a00 */
[----:B------:R-:W5:Y:S01]  /*0060*/  LDC.64 R4, c[0x0][0x218] ;  /* 0x00008600ff047b82 */ /* 0x000f620000000a00 */
[----:B--2---:R-:W-:Y:S01]  /*0070*/  USHF.L.U32 UR4, UR4, 0x4, URZ ;  /* 0x0000000404047899 */ /* 0x004fe2000800063f */
[----:B-1----:R-:W-:-:S02]  /*0080*/  SHF.R.U32.HI R0, RZ, 0x4, R2 ;  /* 0x00000004ff007819 */ /* 0x002fc40000011602 */
[----:B------:R-:W-:Y:S02]  /*0090*/  LOP3.LUT R2, R2, 0xf, RZ, 0xc0, !PT ;  /* 0x0000000f02027812 */ /* 0x000fe400078ec0ff */
[----:B------:R-:W-:Y:S02]  /*00a0*/  SGXT.U32 R0, R0, 0x3 ;  /* 0x000000030000781a */ /* 0x000fe40000000000 */
[----:B---3--:R-:W-:Y:S02]  /*00b0*/  LEA R7, R7, R2, 0x4 ;  /* 0x0000000207077211 */ /* 0x008fe400078e20ff */
[----:B------:R-:W-:Y:S01]  /*00c0*/  LOP3.LUT R12, R0, UR4, RZ, 0xfc, !PT ;  /* 0x00000004000c7c12 */ /* 0x000fe2000f8efcff */
[----:B------:R-:W-:Y:S01]  /*00d0*/  HFMA2.MMA R0, -RZ, RZ, 0, 0 ;  /* 0x00000000ff007435 */ /* 0x000fe200000001ff */
[----:B------:R-:W-:Y:S01]  /*00e0*/  ISETP.GE.AND P0, PT, R7, 0x9, PT ;  /* 0x000000090700780c */ /* 0x000fe20003f06270 */
[----:B------:R-:W-:Y:S01]  /*00f0*/  ULDC.64 UR4, c[0x0][0x208] ;  /* 0x0000820000047ab9 */ /* 0x000fe20000000a00 */
[C---:B------:R-:W-:Y:S01]  /*0100*/  LOP3.LUT R13, R12.reuse, 0x8, RZ, 0xfc, !PT ;  /* 0x000000080c0d7812 */ /* 0x040fe200078efcff */
[C---:B------:R-:W-:Y:S01]  /*0110*/  IMAD R9, R12.reuse, 0x9, R7 ;  /* 0x000000090c097824 */ /* 0x040fe200078e0207 */
[----:B------:R-:W-:-:S02]  /*0120*/  ISETP.LT.AND P1, PT, R12, 0xc0, !P0 ;  /* 0x000000c00c00780c */ /* 0x000fc40004721270 */
[----:B------:R-:W-:Y:S02]  /*0130*/  ISETP.LT.AND P0, PT, R13, 0xc0, !P0 ;  /* 0x000000c00d00780c */ /* 0x000fe40004701270 */
[----:B------:R-:W-:Y:S01]  /*0140*/  IADD3 R3, R9, 0x48, RZ ;  /* 0x0000004809037810 */ /* 0x000fe20007ffe0ff */
[----:B----4-:R-:W-:-:S04]  /*0150*/  IMAD.WIDE R8, R9, 0x4, R10 ;  /* 0x0000000409087825 */ /* 0x010fc800078e020a */
[----:B------:R-:W-:Y:S02]  /*0160*/  IMAD.WIDE R10, R3, 0x4, R10 ;  /* 0x00000004030a7825 */ /* 0x000fe400078e020a */
[----:B------:R-:W1:Y:S02]  /*0170*/  LDC.64 R2, c[0x0][0x220] ;  /* 0x00008800ff027b82 */ /* 0x000e640000000a00 */
[----:B------:R-:W2:Y:S04]  /*0180*/  @P1 LDG.E.EL R0, desc[UR4][R8.64] ;  /* 0x0000000408001981 */ /* 0x000ea8000c2e1900 */
[----:B------:R3:W4:Y:S01]  /*0190*/  @P0 LDG.E.EL R6, desc[UR4][R10.64] ;  /* 0x000000040a060981 */ /* 0x000722000c2e1900 */
[----:B------:R-:W-:-:S04]  /*01a0*/  IMAD.HI R14, R12, 0x55555556, RZ ;  /* 0x555555560c0e7827 */ /* 0x000fc800078e02ff */
[----:B------:R-:W-:Y:S01]  /*01b0*/  IMAD.HI R16, R13, 0x55555556, RZ ;  /* 0x555555560d107827 */ /* 0x000fe200078e02ff */
[----:B------:R-:W-:-:S04]  /*01c0*/  LEA.HI R15, R14, R14, RZ, 0x1 ;  /* 0x0000000e0e0f7211 */ /* 0x000fc800078f08ff */
[----:B------:R-:W-:Y:S01]  /*01d0*/  LEA.HI R16, R16, R16, RZ, 0x1 ;  /* 0x0000001010107211 */ /* 0x000fe200078f08ff */
[----:B------:R-:W-:-:S04]  /*01e0*/  IMAD R12, R15, -0x3, R12 ;  /* 0xfffffffd0f0c7824 */ /* 0x000fc800078e020c */
[C---:B------:R-:W-:Y:S02]  /*01f0*/  IMAD R13, R16.reuse, -0x3, R13 ;  /* 0xfffffffd100d7824 */ /* 0x040fe400078e020d */
[----:B------:R-:W-:Y:S02]  /*0200*/  IMAD R12, R7, 0x3, R12 ;  /* 0x00000003070c7824 */ /* 0x000fe400078e020c */
[----:B------:R-:W-:Y:S02]  /*0210*/  IMAD R16, R16, 0x1b, R13 ;  /* 0x0000001b10107824 */ /* 0x000fe400078e020d */
[----:B---3--:R-:W-:Y:S02]  /*0220*/  IMAD R11, R15, 0x1b, R12 ;  /* 0x0000001b0f0b7824 */ /* 0x008fe400078e020c */
[----:B------:R-:W-:Y:S02]  /*0230*/  IMAD R7, R7, 0x3, R16 ;  /* 0x0000000307077824 */ /* 0x000fe400078e0210 */
[----:B-----5:R-:W-:-:S04]  /*0240*/  IMAD.WIDE R8, R11, 0x4, R4 ;  /* 0x000000040b087825 */ /* 0x020fc800078e0204 */
[----:B------:R-:W-:-:S04]  /*0250*/  IMAD.WIDE R4, R7, 0x4, R4 ;  /* 0x0000000407047825 */ /* 0x000fc800078e0204 */
[----:B-1----:R-:W-:-:S04]  /*0260*/  IMAD.WIDE R10, R11, 0x4, R2 ;  /* 0x000000040b0a7825 */ /* 0x002fc800078e0202 */
[----:B------:R-:W-:Y:S01]  /*0270*/  IMAD.WIDE R2, R7, 0x4, R2 ;  /* 0x0000000407027825 */ /* 0x000fe200078e0202 */
[----:B--2---:R1:W-:Y:S04]  /*0280*/  @P1 STG.E desc[UR4][R8.64], R0 ;  /* 0x0000000008001986 */ /* 0x0043e8000c101904 */
[----:B----4-:R1:W-:Y:S04]  /*0290*/  @P0 STG.E desc[UR4][R4.64], R6 ;  /* 0x0000000604000986 */ /* 0x0103e8000c101904 */
[----:B------:R1:W-:Y:S01]  /*02a0*/  @P1 STG.E desc[UR4][R10.64], R0 ;  /* 0x000000000a001986 */ /* 0x0003e2000c101904 */
[----:B------:R-:W-:Y:S05]  /*02b0*/  @!P0 EXIT ;  /* 0x000000000000894d */ /* 0x000fea0003800000 */
[----:B------:R-:W-:Y:S01]  /*02c0*/  STG.E desc[UR4][R2.64], R6 ;  /* 0x0000000602007986 */ /* 0x000fe2000c101904 */
[----:B------:R-:W-:Y:S05]  /*02d0*/  EXIT ;  /* 0x000000000000794d */ /* 0x000fea0003800000 */
.L_x_0:
[----:B------:R-:W-:-:S00]  /*02e0*/  BRA `(.L_x_0) ;  /* 0xfffffffc00fc7947 */ /* 0x000fc0000383ffff */
[----:B------:R-:W-:-:S00]  /*02f0*/  NOP ;  /* 0x0000000000007918 */ /* 0x000fc00000000000 */
        /* <DEDUP_REMOVED lines=8> */
.L_x_1:


//--------------------- .nv.constant0.triton_poi_fused_convolution_div_sub_1 --------------------------
	.section	.nv.constant0.triton_poi_fused_convolution_div_sub_1,"a",@progbits
	.sectionflags	@""
	.align	4
.nv.constant0.triton_poi_fused_convolution_div_sub_1:
	.zero		560
